//
// Generated by NVIDIA NVVM Compiler
//
// Compiler Build ID: CL-36424714
// Cuda compilation tools, release 13.0, V13.0.88
// Based on NVVM 20.0.0
//

.version 9.0
.target sm_100
.address_size 64

	// .globl	_Z15MatrixMulKernel6MatrixS_S_

.visible .entry _Z15MatrixMulKernel6MatrixS_S_(
	.param .align 8 .b8 _Z15MatrixMulKernel6MatrixS_S__param_0[16],
	.param .align 8 .b8 _Z15MatrixMulKernel6MatrixS_S__param_1[16],
	.param .align 8 .b8 _Z15MatrixMulKernel6MatrixS_S__param_2[16]
)
{
	.reg .pred 	%p<13>;
	.reg .b32 	%r<42>;
	.reg .b32 	%f<68>;
	.reg .b64 	%rd<53>;

	ld.param.u32 	%r1, [_Z15MatrixMulKernel6MatrixS_S__param_0];
	ld.param.u32 	%r2, [_Z15MatrixMulKernel6MatrixS_S__param_1];
	ld.param.u32 	%r3, [_Z15MatrixMulKernel6MatrixS_S__param_2];
	ld.param.u64 	%rd3, [_Z15MatrixMulKernel6MatrixS_S__param_2+8];
	ld.param.u64 	%rd7, [_Z15MatrixMulKernel6MatrixS_S__param_1+8];
	ld.param.u64 	%rd8, [_Z15MatrixMulKernel6MatrixS_S__param_0+8];
	cvta.to.global.u64 	%rd1, %rd8;
	cvta.to.global.u64 	%rd2, %rd7;
	mov.u32 	%r21, %tid.x;
	mov.u32 	%r22, %ctaid.x;
	mov.u32 	%r23, %ntid.x;
	mad.lo.s32 	%r4, %r22, %r23, %r21;
	mov.u32 	%r24, %tid.y;
	mov.u32 	%r25, %ctaid.y;
	mov.u32 	%r26, %ntid.y;
	mad.lo.s32 	%r27, %r25, %r26, %r24;
	setp.gt.s32 	%p1, %r4, 1026;
	setp.gt.u32 	%p2, %r27, 1026;
	or.pred  	%p3, %p1, %p2;
	@%p3 bra 	$L__BB0_14;
	setp.lt.s32 	%p4, %r1, 1;
	mov.f32 	%f67, 0f00000000;
	@%p4 bra 	$L__BB0_13;
	mul.lo.s32 	%r6, %r1, %r27;
	and.b32  	%r7, %r1, 7;
	setp.lt.u32 	%p5, %r1, 8;
	mov.f32 	%f67, 0f00000000;
	mov.b32 	%r40, 0;
	@%p5 bra 	$L__BB0_5;
	and.b32  	%r40, %r1, 2147483640;
	neg.s32 	%r38, %r40;
	shl.b32 	%r10, %r2, 3;
	mul.wide.u32 	%rd9, %r6, 4;
	add.s64 	%rd10, %rd9, %rd1;
	add.s64 	%rd52, %rd10, 16;
	mov.f32 	%f67, 0f00000000;
	mul.wide.s32 	%rd13, %r2, 4;
	mov.u32 	%r37, %r4;
$L__BB0_4:
	.pragma "nounroll";
	ld.global.f32 	%f17, [%rd52+-16];
	mul.wide.s32 	%rd11, %r37, 4;
	add.s64 	%rd12, %rd2, %rd11;
	ld.global.f32 	%f18, [%rd12];
	fma.rn.f32 	%f19, %f17, %f18, %f67;
	ld.global.f32 	%f20, [%rd52+-12];
	add.s64 	%rd14, %rd12, %rd13;
	ld.global.f32 	%f21, [%rd14];
	fma.rn.f32 	%f22, %f20, %f21, %f19;
	ld.global.f32 	%f23, [%rd52+-8];
	add.s64 	%rd15, %rd14, %rd13;
	ld.global.f32 	%f24, [%rd15];
	fma.rn.f32 	%f25, %f23, %f24, %f22;
	ld.global.f32 	%f26, [%rd52+-4];
	add.s64 	%rd16, %rd15, %rd13;
	ld.global.f32 	%f27, [%rd16];
	fma.rn.f32 	%f28, %f26, %f27, %f25;
	ld.global.f32 	%f29, [%rd52];
	add.s64 	%rd17, %rd16, %rd13;
	ld.global.f32 	%f30, [%rd17];
	fma.rn.f32 	%f31, %f29, %f30, %f28;
	ld.global.f32 	%f32, [%rd52+4];
	add.s64 	%rd18, %rd17, %rd13;
	ld.global.f32 	%f33, [%rd18];
	fma.rn.f32 	%f34, %f32, %f33, %f31;
	ld.global.f32 	%f35, [%rd52+8];
	add.s64 	%rd19, %rd18, %rd13;
	ld.global.f32 	%f36, [%rd19];
	fma.rn.f32 	%f37, %f35, %f36, %f34;
	ld.global.f32 	%f38, [%rd52+12];
	add.s64 	%rd20, %rd19, %rd13;
	ld.global.f32 	%f39, [%rd20];
	fma.rn.f32 	%f67, %f38, %f39, %f37;
	add.s32 	%r38, %r38, 8;
	add.s32 	%r37, %r37, %r10;
	add.s64 	%rd52, %rd52, 32;
	setp.ne.s32 	%p6, %r38, 0;
	@%p6 bra 	$L__BB0_4;
$L__BB0_5:
	setp.eq.s32 	%p7, %r7, 0;
	@%p7 bra 	$L__BB0_13;
	and.b32  	%r16, %r1, 3;
	setp.lt.u32 	%p8, %r7, 4;
	@%p8 bra 	$L__BB0_8;
	add.s32 	%r29, %r40, %r6;
	mul.wide.u32 	%rd21, %r29, 4;
	add.s64 	%rd22, %rd1, %rd21;
	ld.global.f32 	%f41, [%rd22];
	mad.lo.s32 	%r30, %r40, %r2, %r4;
	mul.wide.s32 	%rd23, %r30, 4;
	add.s64 	%rd24, %rd2, %rd23;
	ld.global.f32 	%f42, [%rd24];
	fma.rn.f32 	%f43, %f41, %f42, %f67;
	cvt.u64.u32 	%rd25, %r6;
	cvt.u64.u32 	%rd26, %r40;
	add.s64 	%rd27, %rd26, %rd25;
	shl.b64 	%rd28, %rd27, 2;
	add.s64 	%rd29, %rd1, %rd28;
	ld.global.f32 	%f44, [%rd29+4];
	mul.wide.s32 	%rd30, %r2, 4;
	add.s64 	%rd31, %rd24, %rd30;
	ld.global.f32 	%f45, [%rd31];
	fma.rn.f32 	%f46, %f44, %f45, %f43;
	ld.global.f32 	%f47, [%rd29+8];
	add.s64 	%rd32, %rd31, %rd30;
	ld.global.f32 	%f48, [%rd32];
	fma.rn.f32 	%f49, %f47, %f48, %f46;
	ld.global.f32 	%f50, [%rd29+12];
	add.s64 	%rd33, %rd32, %rd30;
	ld.global.f32 	%f51, [%rd33];
	fma.rn.f32 	%f67, %f50, %f51, %f49;
	add.s32 	%r40, %r40, 4;
$L__BB0_8:
	setp.eq.s32 	%p9, %r16, 0;
	@%p9 bra 	$L__BB0_13;
	setp.eq.s32 	%p10, %r16, 1;
	@%p10 bra 	$L__BB0_11;
	add.s32 	%r31, %r40, %r6;
	mul.wide.u32 	%rd34, %r31, 4;
	add.s64 	%rd35, %rd1, %rd34;
	ld.global.f32 	%f53, [%rd35];
	mad.lo.s32 	%r32, %r40, %r2, %r4;
	mul.wide.s32 	%rd36, %r32, 4;
	add.s64 	%rd37, %rd2, %rd36;
	ld.global.f32 	%f54, [%rd37];
	fma.rn.f32 	%f55, %f53, %f54, %f67;
	cvt.u64.u32 	%rd38, %r6;
	cvt.u64.u32 	%rd39, %r40;
	add.s64 	%rd40, %rd39, %rd38;
	shl.b64 	%rd41, %rd40, 2;
	add.s64 	%rd42, %rd1, %rd41;
	ld.global.f32 	%f56, [%rd42+4];
	mul.wide.s32 	%rd43, %r2, 4;
	add.s64 	%rd44, %rd37, %rd43;
	ld.global.f32 	%f57, [%rd44];
	fma.rn.f32 	%f67, %f56, %f57, %f55;
	add.s32 	%r40, %r40, 2;
$L__BB0_11:
	and.b32  	%r33, %r1, 1;
	setp.eq.b32 	%p11, %r33, 1;
	not.pred 	%p12, %p11;
	@%p12 bra 	$L__BB0_13;
	add.s32 	%r34, %r40, %r6;
	mul.wide.u32 	%rd45, %r34, 4;
	add.s64 	%rd46, %rd1, %rd45;
	ld.global.f32 	%f58, [%rd46];
	mad.lo.s32 	%r35, %r40, %r2, %r4;
	mul.wide.s32 	%rd47, %r35, 4;
	add.s64 	%rd48, %rd2, %rd47;
	ld.global.f32 	%f59, [%rd48];
	fma.rn.f32 	%f67, %f58, %f59, %f67;
$L__BB0_13:
	mad.lo.s32 	%r36, %r3, %r27, %r4;
	cvta.to.global.u64 	%rd49, %rd3;
	mul.wide.s32 	%rd50, %r36, 4;
	add.s64 	%rd51, %rd49, %rd50;
	st.global.f32 	[%rd51], %f67;
$L__BB0_14:
	ret;

}


// ===== COMPILED SASS (sm_100) =====

	.target	sm_100

	.elftype	@"ET_EXEC"


//--------------------- .note.nv.tkinfo           --------------------------
	.section	.note.nv.tkinfo,"",@"SHT_NOTE"
	.sectionflags	@"SHF_NOTE_NV_TKINFO"
	.tkinfo
        /*0018*/ 	.word	0x00000002
        /*0030*/ 	.string	""
        /*0030*/ 	.string	"ptxas"
        /*0030*/ 	.string	"Cuda compilation tools, release 13.0, V13.0.88"
        /*0030*/ 	.string	"Build cuda_13.0.r13.0/compiler.36424714_0"
        /*0030*/ 	.string	"-arch sm_100 -m 64 "



//--------------------- .note.nv.cuinfo           --------------------------
	.section	.note.nv.cuinfo,"",@"SHT_NOTE"
	.sectionflags	@"SHF_NOTE_NV_CUINFO"
        /*0018*/ 	.short	0x0002
        /*001a*/ 	.short	0x0064
        /*001c*/ 	.short	0x0082
	.zero		2


//--------------------- .nv.info                  --------------------------
	.section	.nv.info,"",@"SHT_CUDA_INFO"
	.align	4


	//----- nvinfo : EIATTR_REGCOUNT
	.align		4
        /*0000*/ 	.byte	0x04, 0x2f
        /*0002*/ 	.short	(.L_1 - .L_0)
	.align		4
.L_0:
        /*0004*/ 	.word	index@(_Z15MatrixMulKernel6MatrixS_S_)
        /*0008*/ 	.word	0x00000020


	//----- nvinfo : EIATTR_FRAME_SIZE
	.align		4
.L_1:
        /*000c*/ 	.byte	0x04, 0x11
        /*000e*/ 	.short	(.L_3 - .L_2)
	.align		4
.L_2:
        /*0010*/ 	.word	index@(_Z15MatrixMulKernel6MatrixS_S_)
        /*0014*/ 	.word	0x00000000


	//----- nvinfo : EIATTR_MIN_STACK_SIZE
	.align		4
.L_3:
        /*0018*/ 	.byte	0x04, 0x12
        /*001a*/ 	.short	(.L_5 - .L_4)
	.align		4
.L_4:
        /*001c*/ 	.word	index@(_Z15MatrixMulKernel6MatrixS_S_)
        /*0020*/ 	.word	0x00000000
.L_5:


//--------------------- .nv.compat                --------------------------
	.section	.nv.compat,"",@"SHT_CUDA_COMPAT_INFO"
	.align	4
        /*0000*/ 	.byte	0x02, 0x09, 0x00, 0x00, 0x02, 0x02, 0x01, 0x00, 0x02, 0x05, 0x05, 0x00, 0x03, 0x07, 0x01, 0x01
        /*0010*/ 	.byte	0x02, 0x03, 0x00, 0x00, 0x02, 0x06, 0x01, 0x00, 0x04, 0x0b, 0x08, 0x00, 0x09, 0x00, 0x00, 0x00
        /*0020*/ 	.byte	0x00, 0x00, 0x00, 0x00


//--------------------- .nv.info._Z15MatrixMulKernel6MatrixS_S_ --------------------------
	.section	.nv.info._Z15MatrixMulKernel6MatrixS_S_,"",@"SHT_CUDA_INFO"
	.sectionflags	@""
	.align	4


	//----- nvinfo : EIATTR_CUDA_API_VERSION
	.align		4
        /*0000*/ 	.byte	0x04, 0x37
        /*0002*/ 	.short	(.L_7 - .L_6)
.L_6:
        /*0004*/ 	.word	0x00000082


	//----- nvinfo : EIATTR_KPARAM_INFO
	.align		4
.L_7:
        /*0008*/ 	.byte	0x04, 0x17
        /*000a*/ 	.short	(.L_9 - .L_8)
.L_8:
        /*000c*/ 	.word	0x00000000
        /*0010*/ 	.short	0x0002
        /*0012*/ 	.short	0x0020
        /*0014*/ 	.byte	0x00, 0xf0, 0x41, 0x00


	//----- nvinfo : EIATTR_KPARAM_INFO
	.align		4
.L_9:
        /*0018*/ 	.byte	0x04, 0x17
        /*001a*/ 	.short	(.L_11 - .L_10)
.L_10:
        /*001c*/ 	.word	0x00000000
        /*0020*/ 	.short	0x0001
        /*0022*/ 	.short	0x0010
        /*0024*/ 	.byte	0x00, 0xf0, 0x41, 0x00


	//----- nvinfo : EIATTR_KPARAM_INFO
	.align		4
.L_11:
        /*0028*/ 	.byte	0x04, 0x17
        /*002a*/ 	.short	(.L_13 - .L_12)
.L_12:
        /*002c*/ 	.word	0x00000000
        /*0030*/ 	.short	0x0000
        /*0032*/ 	.short	0x0000
        /*0034*/ 	.byte	0x00, 0xf0, 0x41, 0x00


	//----- nvinfo : EIATTR_SPARSE_MMA_MASK
	.align		4
.L_13:
        /*0038*/ 	.byte	0x03, 0x50
        /*003a*/ 	.short	0x0000


	//----- nvinfo : EIATTR_MAXREG_COUNT
	.align		4
        /*003c*/ 	.byte	0x03, 0x1b
        /*003e*/ 	.short	0x00ff


	//----- nvinfo : EIATTR_MERCURY_ISA_VERSION
	.align		4
        /*0040*/ 	.byte	0x03, 0x5f
        /*0042*/ 	.short	0x0101


	//----- nvinfo : EIATTR_VRC_CTA_INIT_COUNT
	.align		4
        /*0044*/ 	.byte	0x02, 0x4a
	.zero		1
	.zero		1


	//----- nvinfo : EIATTR_EXIT_INSTR_OFFSETS
	.align		4
        /*0048*/ 	.byte	0x04, 0x1c
        /*004a*/ 	.short	(.L_15 - .L_14)


	//   ....[0]....
.L_14:
        /*004c*/ 	.word	0x000000b0


	//   ....[1]....
        /*0050*/ 	.word	0x00000930


	//----- nvinfo : EIATTR_CBANK_PARAM_SIZE
	.align		4
.L_15:
        /*0054*/ 	.byte	0x03, 0x19
        /*0056*/ 	.short	0x0030


	//----- nvinfo : EIATTR_PARAM_CBANK
	.align		4
        /*0058*/ 	.byte	0x04, 0x0a
        /*005a*/ 	.short	(.L_17 - .L_16)
	.align		4
.L_16:
        /*005c*/ 	.word	index@(.nv.constant0._Z15MatrixMulKernel6MatrixS_S_)
        /*0060*/ 	.short	0x0380
        /*0062*/ 	.short	0x0030


	//----- nvinfo : EIATTR_SW_WAR
	.align		4
.L_17:
        /*0064*/ 	.byte	0x04, 0x36
        /*0066*/ 	.short	(.L_19 - .L_18)
.L_18:
        /*0068*/ 	.word	0x00000008
.L_19:


//--------------------- .nv.callgraph             --------------------------
	.section	.nv.callgraph,"",@"SHT_CUDA_CALLGRAPH"
	.align	4
	.sectionentsize	8
	.align		4
        /*0000*/ 	.word	0x00000000
	.align		4
        /*0004*/ 	.word	0xffffffff
	.align		4
        /*0008*/ 	.word	0x00000000
	.align		4
        /*000c*/ 	.word	0xfffffffe
	.align		4
        /*0010*/ 	.word	0x00000000
	.align		4
        /*0014*/ 	.word	0xfffffffd
	.align		4
        /*0018*/ 	.word	0x00000000
	.align		4
        /*001c*/ 	.word	0xfffffffc


//--------------------- .text._Z15MatrixMulKernel6MatrixS_S_ --------------------------
	.section	.text._Z15MatrixMulKernel6MatrixS_S_,"ax",@progbits
	.align	128
        .global         _Z15MatrixMulKernel6MatrixS_S_
        .type           _Z15MatrixMulKernel6MatrixS_S_,@function
        .size           _Z15MatrixMulKernel6MatrixS_S_,(.L_x_6 - _Z15MatrixMulKernel6MatrixS_S_)
        .other          _Z15MatrixMulKernel6MatrixS_S_,@"STO_CUDA_ENTRY STV_DEFAULT"
_Z15MatrixMulKernel6MatrixS_S_:
.text._Z15MatrixMulKernel6MatrixS_S_:
[----:B------:R-:W-:Y:S01]  /*0000*/  LDC R1, c[0x0][0x37c] ;  /* 0x0000df00ff017b82 */ /* 0x000fe20000000800 */
[----:B------:R-:W0:Y:S07]  /*0010*/  S2R R0, SR_TID.Y ;  /* 0x0000000000007919 */ /* 0x000e2e0000002200 */
[----:B------:R-:W1:Y:S01]  /*0020*/  LDC R2, c[0x0][0x360] ;  /* 0x0000d800ff027b82 */ /* 0x000e620000000800 */
[----:B------:R-:W1:Y:S07]  /*0030*/  S2R R15, SR_TID.X ;  /* 0x00000000000f7919 */ /* 0x000e6e0000002100 */
[----:B------:R-:W0:Y:S08]  /*0040*/  S2UR UR5, SR_CTAID.Y ;  /* 0x00000000000579c3 */ /* 0x000e300000002600 */
[----:B------:R-:W0:Y:S08]  /*0050*/  LDC R3, c[0x0][0x364] ;  /* 0x0000d900ff037b82 */ /* 0x000e300000000800 */
[----:B------:R-:W1:Y:S01]  /*0060*/  S2UR UR4, SR_CTAID.X ;  /* 0x00000000000479c3 */ /* 0x000e620000002500 */
[----:B0-----:R-:W-:-:S05]  /*0070*/  IMAD R0, R3, UR5, R0 ;  /* 0x0000000503007c24 */ /* 0x001fca000f8e0200 */
[----:B------:R-:W-:Y:S01]  /*0080*/  ISETP.GT.U32.AND P0, PT, R0, 0x402, PT ;  /* 0x000004020000780c */ /* 0x000fe20003f04070 */
[----:B-1----:R-:W-:-:S05]  /*0090*/  IMAD R15, R2, UR4, R15 ;  /* 0x00000004020f7c24 */ /* 0x002fca000f8e020f */
[----:B------:R-:W-:-:S13]  /*00a0*/  ISETP.GT.OR P0, PT, R15, 0x402, P0 ;  /* 0x000004020f00780c */ /* 0x000fda0000704670 */
[----:B------:R-:W-:Y:S05]  /*00b0*/  @P0 EXIT ;  /* 0x000000000000094d */ /* 0x000fea0003800000 */
[----:B------:R-:W0:Y:S01]  /*00c0*/  LDCU UR5, c[0x0][0x380] ;  /* 0x00007000ff0577ac */ /* 0x000e220008000800 */
[----:B------:R-:W-:Y:S01]  /*00d0*/  HFMA2 R17, -RZ, RZ, 0, 0 ;  /* 0x00000000ff117431 */ /* 0x000fe200000001ff */
[----:B------:R-:W1:Y:S01]  /*00e0*/  LDCU.64 UR8, c[0x0][0x358] ;  /* 0x00006b00ff0877ac */ /* 0x000e620008000a00 */
[----:B0-----:R-:W-:-:S09]  /*00f0*/  UISETP.GE.AND UP0, UPT, UR5, 0x1, UPT ;  /* 0x000000010500788c */ /* 0x001fd2000bf06270 */
[----:B-1----:R-:W-:Y:S05]  /*0100*/  BRA.U !UP0, `(.L_x_0) ;  /* 0x0000000508f47547 */ /* 0x002fea000b800000 */
[----:B------:R-:W-:Y:S02]  /*0110*/  UISETP.GE.U32.AND UP1, UPT, UR5, 0x8, UPT ;  /* 0x000000080500788c */ /* 0x000fe4000bf26070 */
[----:B------:R-:W-:Y:S01]  /*0120*/  IMAD R14, R0, UR5, RZ ;  /* 0x00000005000e7c24 */ /* 0x000fe2000f8e02ff */
[----:B------:R-:W-:Y:S01]  /*0130*/  ULOP3.LUT UR6, UR5, 0x7, URZ, 0xc0, !UPT ;  /* 0x0000000705067892 */ /* 0x000fe2000f8ec0ff */
[----:B------:R-:W-:Y:S01]  /*0140*/  MOV R17, RZ ;  /* 0x000000ff00117202 */ /* 0x000fe20000000f00 */
[----:B------:R-:W-:Y:S02]  /*0150*/  UMOV UR4, URZ ;  /* 0x000000ff00047c82 */ /* 0x000fe40008000000 */
[----:B------:R-:W-:Y:S02]  /*0160*/  UISETP.NE.AND UP0, UPT, UR6, URZ, UPT ;  /* 0x000000ff0600728c */ /* 0x000fe4000bf05270 */
[----:B------:R-:W-:Y:S09]  /*0170*/  BRA.U !UP1, `(.L_x_1) ;  /* 0x0000000109c47547 */ /* 0x000ff2000b800000 */
[----:B------:R-:W0:Y:S01]  /*0180*/  LDC.64 R2, c[0x0][0x388] ;  /* 0x0000e200ff027b82 */ /* 0x000e220000000a00 */
[----:B------:R-:W-:Y:S01]  /*0190*/  ULOP3.LUT UR4, UR5, 0x7ffffff8, URZ, 0xc0, !UPT ;  /* 0x7ffffff805047892 */ /* 0x000fe2000f8ec0ff */
[----:B------:R-:W-:Y:S02]  /*01a0*/  MOV R17, RZ ;  /* 0x000000ff00117202 */ /* 0x000fe40000000f00 */
[----:B------:R-:W-:Y:S01]  /*01b0*/  MOV R16, R15 ;  /* 0x0000000f00107202 */ /* 0x000fe20000000f00 */
[----:B------:R-:W-:Y:S01]  /*01c0*/  UIADD3 UR7, UPT, UPT, -UR4, URZ, URZ ;  /* 0x000000ff04077290 */ /* 0x000fe2000fffe1ff */
[----:B0-----:R-:W-:-:S03]  /*01d0*/  IMAD.WIDE.U32 R2, R14, 0x4, R2 ;  /* 0x000000040e027825 */ /* 0x001fc600078e0002 */
[----:B------:R-:W-:-:S04]  /*01e0*/  IADD3 R4, P0, PT, R2, 0x10, RZ ;  /* 0x0000001002047810 */ /* 0x000fc80007f1e0ff */
[----:B------:R-:W-:-:S09]  /*01f0*/  IADD3.X R3, PT, PT, RZ, R3, RZ, P0, !PT ;  /* 0x00000003ff037210 */ /* 0x000fd200007fe4ff */
.L_x_2:
[----:B------:R-:W0:Y:S01]  /*0200*/  LDC.64 R10, c[0x0][0x398] ;  /* 0x0000e600ff0a7b82 */ /* 0x000e220000000a00 */
[----:B------:R-:W-:-:S05]  /*0210*/  MOV R2, R4 ;  /* 0x0000000400027202 */ /* 0x000fca0000000f00 */
[----:B------:R-:W2:Y:S02]  /*0220*/  LDG.E R18, desc[UR8][R2.64+-0x10] ;  /* 0xfffff00802127981 */ /* 0x000ea4000c1e1900 */
[----:B------:R-:W1:Y:S02]  /*0230*/  LDC R19, c[0x0][0x390] ;  /* 0x0000e400ff137b82 */ /* 0x000e640000000800 */
[----:B------:R-:W3:Y:S04]  /*0240*/  LDG.E R22, desc[UR8][R2.64+-0xc] ;  /* 0xfffff40802167981 */ /* 0x000ee8000c1e1900 */
[----:B------:R-:W4:Y:S04]  /*0250*/  LDG.E R23, desc[UR8][R2.64+-0x8] ;  /* 0xfffff80802177981 */ /* 0x000f28000c1e1900 */
[----:B------:R-:W5:Y:S04]  /*0260*/  LDG.E R25, desc[UR8][R2.64+-0x4] ;  /* 0xfffffc0802197981 */ /* 0x000f68000c1e1900 */
[----:B------:R-:W5:Y:S01]  /*0270*/  LDG.E R26, desc[UR8][R2.64] ;  /* 0x00000008021a7981 */ /* 0x000f62000c1e1900 */
[----:B0-----:R-:W-:-:S05]  /*0280*/  IMAD.WIDE R10, R16, 0x4, R10 ;  /* 0x00000004100a7825 */ /* 0x001fca00078e020a */
[----:B------:R0:W2:Y:S01]  /*0290*/  LDG.E R20, desc[UR8][R10.64] ;  /* 0x000000080a147981 */ /* 0x0000a2000c1e1900 */
[----:B-1----:R-:W-:-:S05]  /*02a0*/  IMAD.WIDE R28, R19, 0x4, R10 ;  /* 0x00000004131c7825 */ /* 0x002fca00078e020a */
[----:B------:R-:W3:Y:S01]  /*02b0*/  LDG.E R21, desc[UR8][R28.64] ;  /* 0x000000081c157981 */ /* 0x000ee2000c1e1900 */
[----:B------:R-:W-:-:S05]  /*02c0*/  IMAD.WIDE R12, R19, 0x4, R28 ;  /* 0x00000004130c7825 */ /* 0x000fca00078e021c */
[----:B------:R1:W4:Y:S01]  /*02d0*/  LDG.E R24, desc[UR8][R12.64] ;  /* 0x000000080c187981 */ /* 0x000322000c1e1900 */
[----:B------:R-:W-:-:S03]  /*02e0*/  IMAD.WIDE R8, R19, 0x4, R12 ;  /* 0x0000000413087825 */ /* 0x000fc600078e020c */
[----:B------:R-:W5:Y:S01]  /*02f0*/  LDG.E R28, desc[UR8][R2.64+0x4] ;  /* 0x00000408021c7981 */ /* 0x000f62000c1e1900 */
[----:B------:R-:W-:-:S03]  /*0300*/  IMAD.WIDE R4, R19, 0x4, R8 ;  /* 0x0000000413047825 */ /* 0x000fc600078e0208 */
[----:B------:R-:W5:Y:S04]  /*0310*/  LDG.E R29, desc[UR8][R2.64+0x8] ;  /* 0x00000808021d7981 */ /* 0x000f68000c1e1900 */
[----:B------:R-:W5:Y:S01]  /*0320*/  LDG.E R8, desc[UR8][R8.64] ;  /* 0x0000000808087981 */ /* 0x000f62000c1e1900 */
[----:B------:R-:W-:-:S03]  /*0330*/  IMAD.WIDE R6, R19, 0x4, R4 ;  /* 0x0000000413067825 */ /* 0x000fc600078e0204 */
[----:B------:R1:W5:Y:S01]  /*0340*/  LDG.E R5, desc[UR8][R4.64] ;  /* 0x0000000804057981 */ /* 0x000362000c1e1900 */
[----:B0-----:R-:W-:-:S03]  /*0350*/  IMAD.WIDE R10, R19, 0x4, R6 ;  /* 0x00000004130a7825 */ /* 0x001fc600078e0206 */
[----:B------:R-:W5:Y:S01]  /*0360*/  LDG.E R7, desc[UR8][R6.64] ;  /* 0x0000000806077981 */ /* 0x000f62000c1e1900 */
[----:B-1----:R-:W-:-:S03]  /*0370*/  IMAD.WIDE R12, R19, 0x4, R10 ;  /* 0x00000004130c7825 */ /* 0x002fc600078e020a */
[----:B------:R-:W5:Y:S04]  /*0380*/  LDG.E R27, desc[UR8][R10.64] ;  /* 0x000000080a1b7981 */ /* 0x000f68000c1e1900 */
[----:B------:R0:W5:Y:S04]  /*0390*/  LDG.E R9, desc[UR8][R2.64+0xc] ;  /* 0x00000c0802097981 */ /* 0x000168000c1e1900 */
[----:B------:R-:W5:Y:S01]  /*03a0*/  LDG.E R12, desc[UR8][R12.64] ;  /* 0x000000080c0c7981 */ /* 0x000f62000c1e1900 */
[----:B------:R-:W-:-:S04]  /*03b0*/  UIADD3 UR7, UPT, UPT, UR7, 0x8, URZ ;  /* 0x0000000807077890 */ /* 0x000fc8000fffe0ff */
[----:B------:R-:W-:Y:S01]  /*03c0*/  UISETP.NE.AND UP1, UPT, UR7, URZ, UPT ;  /* 0x000000ff0700728c */ /* 0x000fe2000bf25270 */
[----:B------:R-:W-:Y:S02]  /*03d0*/  IADD3 R4, P0, PT, R2, 0x20, RZ ;  /* 0x0000002002047810 */ /* 0x000fe40007f1e0ff */
[----:B------:R-:W-:Y:S02]  /*03e0*/  LEA R16, R19, R16, 0x3 ;  /* 0x0000001013107211 */ /* 0x000fe400078e18ff */
[----:B0-----:R-:W-:Y:S01]  /*03f0*/  IADD3.X R3, PT, PT, RZ, R3, RZ, P0, !PT ;  /* 0x00000003ff037210 */ /* 0x001fe200007fe4ff */
[----:B--2---:R-:W-:-:S04]  /*0400*/  FFMA R17, R18, R20, R17 ;  /* 0x0000001412117223 */ /* 0x004fc80000000011 */
[----:B---3--:R-:W-:-:S04]  /*0410*/  FFMA R22, R22, R21, R17 ;  /* 0x0000001516167223 */ /* 0x008fc80000000011 */
[----:B----4-:R-:W-:-:S04]  /*0420*/  FFMA R22, R23, R24, R22 ;  /* 0x0000001817167223 */ /* 0x010fc80000000016 */
[----:B-----5:R-:W-:-:S04]  /*0430*/  FFMA R25, R25, R8, R22 ;  /* 0x0000000819197223 */ /* 0x020fc80000000016 */
[----:B------:R-:W-:-:S04]  /*0440*/  FFMA R5, R26, R5, R25 ;  /* 0x000000051a057223 */ /* 0x000fc80000000019 */
[----:B------:R-:W-:-:S04]  /*0450*/  FFMA R28, R28, R7, R5 ;  /* 0x000000071c1c7223 */ /* 0x000fc80000000005 */
[----:B------:R-:W-:-:S04]  /*0460*/  FFMA R28, R29, R27, R28 ;  /* 0x0000001b1d1c7223 */ /* 0x000fc8000000001c */
[----:B------:R-:W-:Y:S01]  /*0470*/  FFMA R17, R9, R12, R28 ;  /* 0x0000000c09117223 */ /* 0x000fe2000000001c */
[----:B------:R-:W-:Y:S06]  /*0480*/  BRA.U UP1, `(.L_x_2) ;  /* 0xfffffffd015c7547 */ /* 0x000fec000b83ffff */
.L_x_1:
[----:B------:R-:W-:Y:S05]  /*0490*/  BRA.U !UP0, `(.L_x_0) ;  /* 0x0000000508107547 */ /* 0x000fea000b800000 */
[----:B------:R-:W-:Y:S02]  /*04a0*/  UISETP.GE.U32.AND UP0, UPT, UR6, 0x4, UPT ;  /* 0x000000040600788c */ /* 0x000fe4000bf06070 */
[----:B------:R-:W-:-:S04]  /*04b0*/  ULOP3.LUT UR7, UR5, 0x3, URZ, 0xc0, !UPT ;  /* 0x0000000305077892 */ /* 0x000fc8000f8ec0ff */
[----:B------:R-:W-:-:S03]  /*04c0*/  UISETP.NE.AND UP1, UPT, UR7, URZ, UPT ;  /* 0x000000ff0700728c */ /* 0x000fc6000bf25270 */
[----:B------:R-:W-:Y:S08]  /*04d0*/  BRA.U !UP0, `(.L_x_3) ;  /* 0x0000000108707547 */ /* 0x000ff0000b800000 */
[----:B------:R-:W0:Y:S01]  /*04e0*/  LDC R13, c[0x0][0x390] ;  /* 0x0000e400ff0d7b82 */ /* 0x000e220000000800 */
[----:B------:R-:W1:Y:S01]  /*04f0*/  LDCU.64 UR10, c[0x0][0x388] ;  /* 0x00007100ff0a77ac */ /* 0x000e620008000a00 */
[C---:B------:R-:W-:Y:S02]  /*0500*/  IADD3 R3, PT, PT, R14.reuse, UR4, RZ ;  /* 0x000000040e037c10 */ /* 0x040fe4000fffe0ff */
[----:B------:R-:W-:-:S04]  /*0510*/  IADD3 R10, P0, PT, R14, UR4, RZ ;  /* 0x000000040e0a7c10 */ /* 0x000fc8000ff1e0ff */
[----:B------:R-:W2:Y:S08]  /*0520*/  LDC.64 R6, c[0x0][0x398] ;  /* 0x0000e600ff067b82 */ /* 0x000eb00000000a00 */
[----:B------:R-:W3:Y:S01]  /*0530*/  LDC.64 R4, c[0x0][0x388] ;  /* 0x0000e200ff047b82 */ /* 0x000ee20000000a00 */
[----:B0-----:R-:W-:-:S04]  /*0540*/  IMAD R9, R13, UR4, R15 ;  /* 0x000000040d097c24 */ /* 0x001fc8000f8e020f */
[----:B--2---:R-:W-:-:S04]  /*0550*/  IMAD.WIDE R6, R9, 0x4, R6 ;  /* 0x0000000409067825 */ /* 0x004fc800078e0206 */
[----:B------:R-:W-:Y:S02]  /*0560*/  IMAD.WIDE R8, R13, 0x4, R6 ;  /* 0x000000040d087825 */ /* 0x000fe400078e0206 */
[----:B------:R-:W2:Y:S02]  /*0570*/  LDG.E R6, desc[UR8][R6.64] ;  /* 0x0000000806067981 */ /* 0x000ea4000c1e1900 */
[----:B---3--:R-:W-:Y:S01]  /*0580*/  IMAD.WIDE.U32 R4, R3, 0x4, R4 ;  /* 0x0000000403047825 */ /* 0x008fe200078e0004 */
[----:B------:R-:W-:Y:S02]  /*0590*/  IADD3.X R3, PT, PT, RZ, RZ, RZ, P0, !PT ;  /* 0x000000ffff037210 */ /* 0x000fe400007fe4ff */
[----:B-1----:R-:W-:-:S03]  /*05a0*/  LEA R2, P0, R10, UR10, 0x2 ;  /* 0x0000000a0a027c11 */ /* 0x002fc6000f8010ff */
[----:B------:R-:W2:Y:S01]  /*05b0*/  LDG.E R4, desc[UR8][R4.64] ;  /* 0x0000000804047981 */ /* 0x000ea2000c1e1900 */
[----:B------:R-:W-:Y:S01]  /*05c0*/  LEA.HI.X R3, R10, UR11, R3, 0x2, P0 ;  /* 0x0000000b0a037c11 */ /* 0x000fe200080f1403 */
[C---:B------:R-:W-:Y:S02]  /*05d0*/  IMAD.WIDE R10, R13.reuse, 0x4, R8 ;  /* 0x000000040d0a7825 */ /* 0x040fe400078e0208 */
[----:B------:R-:W3:Y:S04]  /*05e0*/  LDG.E R8, desc[UR8][R8.64] ;  /* 0x0000000808087981 */ /* 0x000ee8000c1e1900 */
[----:B------:R-:W3:Y:S01]  /*05f0*/  LDG.E R16, desc[UR8][R2.64+0x4] ;  /* 0x0000040802107981 */ /* 0x000ee2000c1e1900 */
[----:B------:R-:W-:-:S03]  /*0600*/  IMAD.WIDE R12, R13, 0x4, R10 ;  /* 0x000000040d0c7825 */ /* 0x000fc600078e020a */
[----:B------:R-:W4:Y:S04]  /*0610*/  LDG.E R18, desc[UR8][R10.64] ;  /* 0x000000080a127981 */ /* 0x000f28000c1e1900 */
[----:B------:R-:W4:Y:S04]  /*0620*/  LDG.E R19, desc[UR8][R2.64+0x8] ;  /* 0x0000080802137981 */ /* 0x000f28000c1e1900 */
[----:B------:R-:W5:Y:S04]  /*0630*/  LDG.E R21, desc[UR8][R2.64+0xc] ;  /* 0x00000c0802157981 */ /* 0x000f68000c1e1900 */
[----:B------:R-:W5:Y:S01]  /*0640*/  LDG.E R12, desc[UR8][R12.64] ;  /* 0x000000080c0c7981 */ /* 0x000f62000c1e1900 */
[----:B------:R-:W-:Y:S01]  /*0650*/  UIADD3 UR4, UPT, UPT, UR4, 0x4, URZ ;  /* 0x0000000404047890 */ /* 0x000fe2000fffe0ff */
[----:B--2---:R-:W-:-:S04]  /*0660*/  FFMA R17, R4, R6, R17 ;  /* 0x0000000604117223 */ /* 0x004fc80000000011 */
[----:B---3--:R-:W-:-:S04]  /*0670*/  FFMA R16, R16, R8, R17 ;  /* 0x0000000810107223 */ /* 0x008fc80000000011 */
[----:B----4-:R-:W-:-:S04]  /*0680*/  FFMA R16, R19, R18, R16 ;  /* 0x0000001213107223 */ /* 0x010fc80000000010 */
[----:B-----5:R-:W-:-:S07]  /*0690*/  FFMA R17, R21, R12, R16 ;  /* 0x0000000c15117223 */ /* 0x020fce0000000010 */
.L_x_3:
[----:B------:R-:W-:Y:S05]  /*06a0*/  BRA.U !UP1, `(.L_x_0) ;  /* 0x00000001098c7547 */ /* 0x000fea000b800000 */
[----:B------:R-:W-:Y:S02]  /*06b0*/  UISETP.NE.AND UP0, UPT, UR7, 0x1, UPT ;  /* 0x000000010700788c */ /* 0x000fe4000bf05270 */
[----:B------:R-:W-:-:S04]  /*06c0*/  ULOP3.LUT UR5, UR5, 0x1, URZ, 0xc0, !UPT ;  /* 0x0000000105057892 */ /* 0x000fc8000f8ec0ff */
[----:B------:R-:W-:-:S03]  /*06d0*/  UISETP.NE.U32.AND UP1, UPT, UR5, 0x1, UPT ;  /* 0x000000010500788c */ /* 0x000fc6000bf25070 */
        /* <DEDUP_REMOVED lines=9> */
[----:B---3--:R-:W-:Y:S01]  /*0770*/  IMAD.WIDE.U32 R2, R7, 0x4, R2 ;  /* 0x0000000407027825 */ /* 0x008fe200078e0002 */
[----:B------:R-:W-:Y:S02]  /*0780*/  IADD3.X R7, PT, PT, RZ, RZ, RZ, P0, !PT ;  /* 0x000000ffff077210 */ /* 0x000fe400007fe4ff */
[----:B-1----:R-:W-:Y:S01]  /*0790*/  LEA R6, P0, R10, UR6, 0x2 ;  /* 0x000000060a067c11 */ /* 0x002fe2000f8010ff */
[----:B------:R-:W-:Y:S02]  /*07a0*/  IMAD.WIDE R8, R8, 0x4, R4 ;  /* 0x0000000408087825 */ /* 0x000fe400078e0204 */
[----:B------:R-:W2:Y:S01]  /*07b0*/  LDG.E R2, desc[UR8][R2.64] ;  /* 0x0000000802027981 */ /* 0x000ea2000c1e1900 */
[----:B------:R-:W-:-:S03]  /*07c0*/  LEA.HI.X R7, R10, UR7, R7, 0x2, P0 ;  /* 0x000000070a077c11 */ /* 0x000fc600080f1407 */
[----:B------:R-:W2:Y:S04]  /*07d0*/  LDG.E R4, desc[UR8][R4.64] ;  /* 0x0000000804047981 */ /* 0x000ea8000c1e1900 */
[----:B------:R-:W3:Y:S04]  /*07e0*/  LDG.E R6, desc[UR8][R6.64+0x4] ;  /* 0x0000040806067981 */ /* 0x000ee8000c1e1900 */
[----:B------:R-:W3:Y:S01]  /*07f0*/  LDG.E R8, desc[UR8][R8.64] ;  /* 0x0000000808087981 */ /* 0x000ee2000c1e1900 */
[----:B------:R-:W-:Y:S01]  /*0800*/  UIADD3 UR4, UPT, UPT, UR4, 0x2, URZ ;  /* 0x0000000204047890 */ /* 0x000fe2000fffe0ff */
[----:B--2---:R-:W-:-:S04]  /*0810*/  FFMA R17, R2, R4, R17 ;  /* 0x0000000402117223 */ /* 0x004fc80000000011 */
[----:B---3--:R-:W-:-:S07]  /*0820*/  FFMA R17, R6, R8, R17 ;  /* 0x0000000806117223 */ /* 0x008fce0000000011 */
.L_x_4:
[----:B------:R-:W-:Y:S05]  /*0830*/  BRA.U UP1, `(.L_x_0) ;  /* 0x0000000101287547 */ /* 0x000fea000b800000 */
[----:B------:R-:W0:Y:S01]  /*0840*/  LDC R6, c[0x0][0x390] ;  /* 0x0000e400ff067b82 */ /* 0x000e220000000800 */
[----:B------:R-:W-:-:S07]  /*0850*/  IADD3 R7, PT, PT, R14, UR4, RZ ;  /* 0x000000040e077c10 */ /* 0x000fce000fffe0ff */
[----:B------:R-:W1:Y:S08]  /*0860*/  LDC.64 R2, c[0x0][0x388] ;  /* 0x0000e200ff027b82 */ /* 0x000e700000000a00 */
[----:B------:R-:W2:Y:S01]  /*0870*/  LDC.64 R4, c[0x0][0x398] ;  /* 0x0000e600ff047b82 */ /* 0x000ea20000000a00 */
[----:B0-----:R-:W-:Y:S02]  /*0880*/  IMAD R9, R6, UR4, R15 ;  /* 0x0000000406097c24 */ /* 0x001fe4000f8e020f */
[----:B-1----:R-:W-:-:S06]  /*0890*/  IMAD.WIDE.U32 R2, R7, 0x4, R2 ;  /* 0x0000000407027825 */ /* 0x002fcc00078e0002 */
[----:B------:R-:W3:Y:S01]  /*08a0*/  LDG.E R2, desc[UR8][R2.64] ;  /* 0x0000000802027981 */ /* 0x000ee2000c1e1900 */
[----:B--2---:R-:W-:-:S06]  /*08b0*/  IMAD.WIDE R4, R9, 0x4, R4 ;  /* 0x0000000409047825 */ /* 0x004fcc00078e0204 */
[----:B------:R-:W3:Y:S02]  /*08c0*/  LDG.E R4, desc[UR8][R4.64] ;  /* 0x0000000804047981 */ /* 0x000ee4000c1e1900 */
[----:B---3--:R-:W-:-:S07]  /*08d0*/  FFMA R17, R2, R4, R17 ;  /* 0x0000000402117223 */ /* 0x008fce0000000011 */
.L_x_0:
[----:B------:R-:W0:Y:S01]  /*08e0*/  LDC.64 R2, c[0x0][0x3a8] ;  /* 0x0000ea00ff027b82 */ /* 0x000e220000000a00 */
[----:B------:R-:W1:Y:S02]  /*08f0*/  LDCU UR4, c[0x0][0x3a0] ;  /* 0x00007400ff0477ac */ /* 0x000e640008000800 */
[----:B-1----:R-:W-:-:S04]  /*0900*/  IMAD R15, R0, UR4, R15 ;  /* 0x00000004000f7c24 */ /* 0x002fc8000f8e020f */
[----:B0-----:R-:W-:-:S05]  /*0910*/  IMAD.WIDE R2, R15, 0x4, R2 ;  /* 0x000000040f027825 */ /* 0x001fca00078e0202 */
[----:B------:R-:W-:Y:S01]  /*0920*/  STG.E desc[UR8][R2.64], R17 ;  /* 0x0000001102007986 */ /* 0x000fe2000c101908 */
[----:B------:R-:W-:Y:S05]  /*0930*/  EXIT ;  /* 0x000000000000794d */ /* 0x000fea0003800000 */
.L_x_5:
[----:B------:R-:W-:-:S00]  /*0940*/  BRA `(.L_x_5) ;  /* 0xfffffffc00fc7947 */ /* 0x000fc0000383ffff */
[----:B------:R-:W-:-:S00]  /*0950*/  NOP ;  /* 0x0000000000007918 */ /* 0x000fc00000000000 */
        /* <DEDUP_REMOVED lines=10> */
.L_x_6:


//--------------------- .nv.shared.reserved.0     --------------------------
	.section	.nv.shared.reserved.0,"aw",@nobits
	.weak		__nv_reservedSMEM_offset_0_alias
	.size		__nv_reservedSMEM_offset_0_alias, 0, 64
	.other		__nv_reservedSMEM_offset_0_alias,@"STO_CUDA_RESERVED_SHARED STV_DEFAULT"
__nv_reservedSMEM_offset_0_alias:
	.zero		0
	.zero		64


//--------------------- .nv.constant0._Z15MatrixMulKernel6MatrixS_S_ --------------------------
	.section	.nv.constant0._Z15MatrixMulKernel6MatrixS_S_,"a",@progbits
	.sectionflags	@""
	.align	4
.nv.constant0._Z15MatrixMulKernel6MatrixS_S_:
	.zero		944


//--------------------- SYMBOLS --------------------------

	.type		.nv.reservedSmem.offset0,@object
	.size		.nv.reservedSmem.offset0,0x4
